	.headerflags	@"EF_CUDA_TEXMODE_UNIFIED EF_CUDA_64BIT_ADDRESS EF_CUDA_ACCELERATORS EF_CUDA_SM90 EF_CUDA_VIRTUAL_SM(EF_CUDA_SM90)"
	.elftype	@"ET_EXEC"


//--------------------- .nv.info                  --------------------------
	.section	.nv.info,"",@"SHT_CUDA_INFO"
	.align	4


	//----- nvinfo : EIATTR_REGCOUNT
	.align		4
        /*0000*/ 	.byte	0x04, 0x2f
        /*0002*/ 	.short	(.L_1 - .L_0)
	.align		4
.L_0:
        /*0004*/ 	.word	index@(triton_poi_fused_max_pool2d_with_indices_2)
        /*0008*/ 	.word	0x00000014


	//----- nvinfo : EIATTR_MIN_STACK_SIZE
	.align		4
.L_1:
        /*000c*/ 	.byte	0x04, 0x12
        /*000e*/ 	.short	(.L_3 - .L_2)
	.align		4
.L_2:
        /*0010*/ 	.word	index@(triton_poi_fused_max_pool2d_with_indices_2)
        /*0014*/ 	.word	0x00000000


	//----- nvinfo : EIATTR_FRAME_SIZE
	.align		4
.L_3:
        /*0018*/ 	.byte	0x04, 0x11
        /*001a*/ 	.short	(.L_5 - .L_4)
	.align		4
.L_4:
        /*001c*/ 	.word	index@(triton_poi_fused_max_pool2d_with_indices_2)
        /*0020*/ 	.word	0x00000000


	//----- nvinfo : EIATTR_MIN_STACK_SIZE
	.align		4
.L_5:
        /*0024*/ 	.byte	0x04, 0x12
        /*0026*/ 	.short	(.L_7 - .L_6)
	.align		4
.L_6:
        /*0028*/ 	.word	index@(triton_poi_fused_max_pool2d_with_indices_2)
        /*002c*/ 	.word	0x00000000
.L_7:


//--------------------- .nv.info.triton_poi_fused_max_pool2d_with_indices_2 --------------------------
	.section	.nv.info.triton_poi_fused_max_pool2d_with_indices_2,"",@"SHT_CUDA_INFO"
	.sectionflags	@""
	.align	4


	//----- nvinfo : EIATTR_CUDA_API_VERSION
	.align		4
        /*0000*/ 	.byte	0x04, 0x37
        /*0002*/ 	.short	(.L_9 - .L_8)
.L_8:
        /*0004*/ 	.word	0x0000007c


	//----- nvinfo : EIATTR_KPARAM_INFO
	.align		4
.L_9:
        /*0008*/ 	.byte	0x04, 0x17
        /*000a*/ 	.short	(.L_11 - .L_10)
.L_10:
        /*000c*/ 	.word	0x00000000
        /*0010*/ 	.short	0x0002
        /*0012*/ 	.short	0x0010
        /*0014*/ 	.byte	0x00, 0xf0, 0x11, 0x00


	//----- nvinfo : EIATTR_KPARAM_INFO
	.align		4
.L_11:
        /*0018*/ 	.byte	0x04, 0x17
        /*001a*/ 	.short	(.L_13 - .L_12)
.L_12:
        /*001c*/ 	.word	0x00000000
        /*0020*/ 	.short	0x0001
        /*0022*/ 	.short	0x0008
        /*0024*/ 	.byte	0x00, 0xf4, 0x21, 0x00


	//----- nvinfo : EIATTR_KPARAM_INFO
	.align		4
.L_13:
        /*0028*/ 	.byte	0x04, 0x17
        /*002a*/ 	.short	(.L_15 - .L_14)
.L_14:
        /*002c*/ 	.word	0x00000000
        /*0030*/ 	.short	0x0000
        /*0032*/ 	.short	0x0000
        /*0034*/ 	.byte	0x00, 0xf4, 0x21, 0x00


	//----- nvinfo : EIATTR_SPARSE_MMA_MASK
	.align		4
.L_15:
        /*0038*/ 	.byte	0x03, 0x50
        /*003a*/ 	.short	0x0000


	//----- nvinfo : EIATTR_MAXREG_COUNT
	.align		4
        /*003c*/ 	.byte	0x03, 0x1b
        /*003e*/ 	.short	0x00ff


	//----- nvinfo : EIATTR_EXIT_INSTR_OFFSETS
	.align		4
        /*0040*/ 	.byte	0x04, 0x1c
        /*0042*/ 	.short	(.L_17 - .L_16)


	//   ....[0]....
.L_16:
        /*0044*/ 	.word	0x00000380


	//   ....[1]....
        /*0048*/ 	.word	0x000003a0


	//----- nvinfo : EIATTR_REQNTID
	.align		4
.L_17:
        /*004c*/ 	.byte	0x04, 0x10
        /*004e*/ 	.short	(.L_19 - .L_18)
.L_18:
        /*0050*/ 	.word	0x00000020
        /*0054*/ 	.word	0x00000001
        /*0058*/ 	.word	0x00000001


	//----- nvinfo : EIATTR_CBANK_PARAM_SIZE
	.align		4
.L_19:
        /*005c*/ 	.byte	0x03, 0x19
        /*005e*/ 	.short	0x0014


	//----- nvinfo : EIATTR_PARAM_CBANK
	.align		4
        /*0060*/ 	.byte	0x04, 0x0a
        /*0062*/ 	.short	(.L_21 - .L_20)
	.align		4
.L_20:
        /*0064*/ 	.word	index@(.nv.constant0.triton_poi_fused_max_pool2d_with_indices_2)
        /*0068*/ 	.short	0x0210
        /*006a*/ 	.short	0x0014


	//----- nvinfo : EIATTR_SW_WAR
	.align		4
.L_21:
        /*006c*/ 	.byte	0x04, 0x36
        /*006e*/ 	.short	(.L_23 - .L_22)
.L_22:
        /*0070*/ 	.word	0x00000008
.L_23:


//--------------------- .nv.callgraph             --------------------------
	.section	.nv.callgraph,"",@"SHT_CUDA_CALLGRAPH"
	.align	4
	.sectionentsize	8
	.align		4
        /*0000*/ 	.word	0x00000000
	.align		4
        /*0004*/ 	.word	0xffffffff
	.align		4
        /*0008*/ 	.word	0x00000000
	.align		4
        /*000c*/ 	.word	0xfffffffe
	.align		4
        /*0010*/ 	.word	0x00000000
	.align		4
        /*0014*/ 	.word	0xfffffffd
	.align		4
        /*0018*/ 	.word	0x00000000
	.align		4
        /*001c*/ 	.word	0xfffffffc


//--------------------- .text.triton_poi_fused_max_pool2d_with_indices_2 --------------------------
	.section	.text.triton_poi_fused_max_pool2d_with_indices_2,"ax",@progbits
	.align	128
        .global         triton_poi_fused_max_pool2d_with_indices_2
        .type           triton_poi_fused_max_pool2d_with_indices_2,@function
        .size           triton_poi_fused_max_pool2d_with_indices_2,(.L_x_1 - triton_poi_fused_max_pool2d_with_indices_2)
        .other          triton_poi_fused_max_pool2d_with_indices_2,@"STO_CUDA_ENTRY STV_DEFAULT"
triton_poi_fused_max_pool2d_with_indices_2:
.text.triton_poi_fused_max_pool2d_with_indices_2:
[----:B------:R-:W0:Y:S02]  /*0000*/  LDC R1, c[0x0][0x28] ;  /* 0x00000a00ff017b82 */ /* 0x000e240000000800 */
[----:B------:R-:W1:Y:S01]  /*0010*/  S2R R0, SR_CTAID.X ;  /* 0x0000000000007919 */ /* 0x000e620000002500 */
[----:B------:R-:W2:Y:S01]  /*0020*/  LDC.64 R8, c[0x0][0x210] ;  /* 0x00008400ff087b82 */ /* 0x000ea20000000a00 */
[----:B------:R-:W-:Y:S01]  /*0030*/  CS2R R16, SRZ ;  /* 0x0000000000107805 */ /* 0x000fe2000001ff00 */
[----:B------:R-:W-:Y:S01]  /*0040*/  IMAD.MOV.U32 R10, RZ, RZ, RZ ;  /* 0x000000ffff0a7224 */ /* 0x000fe200078e00ff */
[----:B------:R-:W3:Y:S01]  /*0050*/  S2R R3, SR_TID.X ;  /* 0x0000000000037919 */ /* 0x000ee20000002100 */
[----:B------:R-:W-:Y:S01]  /*0060*/  ULDC.64 UR4, c[0x0][0x208] ;  /* 0x0000820000047ab9 */ /* 0x000fe20000000a00 */
[----:B-1----:R-:W-:Y:S01]  /*0070*/  SHF.R.U32.HI R5, RZ, 0x19, R0 ;  /* 0x00000019ff057819 */ /* 0x002fe20000011600 */
[----:B------:R-:W-:-:S03]  /*0080*/  IMAD.SHL.U32 R0, R0, 0x40, RZ ;  /* 0x0000004000007824 */ /* 0x000fc600078e00ff */
[----:B------:R-:W-:Y:S01]  /*0090*/  SGXT.U32 R5, R5, 0x1 ;  /* 0x000000010505781a */ /* 0x000fe20000000000 */
[----:B------:R-:W-:Y:S02]  /*00a0*/  VIADD R2, R0, 0x1 ;  /* 0x0000000100027836 */ /* 0x000fe40000000000 */
[----:B---3--:R-:W-:Y:S02]  /*00b0*/  IMAD.SHL.U32 R3, R3, 0x2, RZ ;  /* 0x0000000203037824 */ /* 0x008fe400078e00ff */
[----:B------:R-:W-:-:S03]  /*00c0*/  IMAD.IADD R5, R2, 0x1, R5 ;  /* 0x0000000102057824 */ /* 0x000fc600078e0205 */
[----:B------:R-:W-:Y:S01]  /*00d0*/  LOP3.LUT R11, R0, 0x3e, R3, 0xf8, !PT ;  /* 0x0000003e000b7812 */ /* 0x000fe200078ef803 */
[----:B------:R-:W-:Y:S01]  /*00e0*/  IMAD.MOV.U32 R0, RZ, RZ, RZ ;  /* 0x000000ffff007224 */ /* 0x000fe200078e00ff */
[----:B------:R-:W-:Y:S02]  /*00f0*/  LOP3.LUT R5, R5, 0x7fffffc2, RZ, 0xc0, !PT ;  /* 0x7fffffc205057812 */ /* 0x000fe400078ec0ff */
[----:B------:R-:W-:-:S03]  /*0100*/  ISETP.GE.AND P0, PT, R11, 0x40, PT ;  /* 0x000000400b00780c */ /* 0x000fc60003f06270 */
[----:B------:R-:W-:Y:S02]  /*0110*/  IMAD.IADD R5, R2, 0x1, -R5 ;  /* 0x0000000102057824 */ /* 0x000fe400078e0a05 */
[----:B------:R-:W-:-:S04]  /*0120*/  IMAD.SHL.U32 R2, R11, 0x4, RZ ;  /* 0x000000040b027824 */ /* 0x000fc800078e00ff */
[----:B------:R-:W-:Y:S02]  /*0130*/  IMAD R13, R5, 0x2, R2 ;  /* 0x00000002050d7824 */ /* 0x000fe400078e0202 */
[----:B--2---:R-:W-:-:S04]  /*0140*/  IMAD.WIDE R2, R2, 0x4, R8 ;  /* 0x0000000402027825 */ /* 0x004fc800078e0208 */
[C---:B------:R-:W-:Y:S01]  /*0150*/  IMAD.WIDE R4, R13.reuse, 0x4, R8 ;  /* 0x000000040d047825 */ /* 0x040fe200078e0208 */
[----:B------:R-:W2:Y:S03]  /*0160*/  @!P0 LDG.E.EL R0, desc[UR4][R2.64] ;  /* 0x0000000402008981 */ /* 0x000ea6000c2e1900 */
[----:B------:R-:W-:Y:S01]  /*0170*/  VIADD R7, R13, 0x4 ;  /* 0x000000040d077836 */ /* 0x000fe20000000000 */
[----:B------:R-:W2:Y:S01]  /*0180*/  @!P0 LDG.E.EL R16, desc[UR4][R2.64+0x4] ;  /* 0x0000040402108981 */ /* 0x000ea2000c2e1900 */
[----:B------:R-:W-:-:S03]  /*0190*/  CS2R R14, SRZ ;  /* 0x00000000000e7805 */ /* 0x000fc6000001ff00 */
[----:B------:R-:W3:Y:S01]  /*01a0*/  @!P0 LDG.E.EL R10, desc[UR4][R4.64] ;  /* 0x00000004040a8981 */ /* 0x000ee2000c2e1900 */
[----:B------:R-:W-:-:S03]  /*01b0*/  IMAD.WIDE R6, R7, 0x4, R8 ;  /* 0x0000000407067825 */ /* 0x000fc600078e0208 */
[----:B------:R1:W3:Y:S01]  /*01c0*/  @!P0 LDG.E.EL R17, desc[UR4][R4.64+0x4] ;  /* 0x0000040404118981 */ /* 0x0002e2000c2e1900 */
[----:B------:R-:W-:-:S03]  /*01d0*/  VIADD R13, R13, 0x5 ;  /* 0x000000050d0d7836 */ /* 0x000fc60000000000 */
[----:B------:R-:W4:Y:S01]  /*01e0*/  @!P0 LDG.E.EL R15, desc[UR4][R2.64+0x10] ;  /* 0x00001004020f8981 */ /* 0x000f22000c2e1900 */
[----:B------:R-:W-:Y:S01]  /*01f0*/  IMAD.WIDE R8, R13, 0x4, R8 ;  /* 0x000000040d087825 */ /* 0x000fe200078e0208 */
[----:B------:R-:W-:Y:S02]  /*0200*/  CS2R R12, SRZ ;  /* 0x00000000000c7805 */ /* 0x000fe4000001ff00 */
[----:B------:R-:W5:Y:S01]  /*0210*/  @!P0 LDG.E.EL R14, desc[UR4][R6.64] ;  /* 0x00000004060e8981 */ /* 0x000f62000c2e1900 */
[----:B-1----:R-:W1:Y:S03]  /*0220*/  LDC.64 R4, c[0x0][0x218] ;  /* 0x00008600ff047b82 */ /* 0x002e660000000a00 */
[----:B------:R1:W5:Y:S04]  /*0230*/  @!P0 LDG.E.EL R12, desc[UR4][R2.64+0x14] ;  /* 0x00001404020c8981 */ /* 0x000368000c2e1900 */
[----:B------:R-:W5:Y:S01]  /*0240*/  @!P0 LDG.E.EL R13, desc[UR4][R8.64] ;  /* 0x00000004080d8981 */ /* 0x000f62000c2e1900 */
[----:B-1----:R-:W-:Y:S01]  /*0250*/  IMAD.WIDE R2, R11, 0x4, R4 ;  /* 0x000000040b027825 */ /* 0x002fe200078e0204 */
[----:B--2---:R-:W-:-:S02]  /*0260*/  FSETP.GT.AND P3, PT, R16, R0, PT ;  /* 0x000000001000720b */ /* 0x004fc40003f64000 */
[----:B------:R-:W-:Y:S02]  /*0270*/  FSETP.NAN.AND P5, PT, R16, R16, PT ;  /* 0x000000101000720b */ /* 0x000fe40003fa8000 */
[C---:B---3--:R-:W-:Y:S02]  /*0280*/  FSETP.GT.AND P4, PT, R17.reuse, R10, PT ;  /* 0x0000000a1100720b */ /* 0x048fe40003f84000 */
[----:B------:R-:W-:Y:S02]  /*0290*/  FSETP.NAN.AND P6, PT, R17, R17, PT ;  /* 0x000000111100720b */ /* 0x000fe40003fc8000 */
[----:B----4-:R-:W-:-:S05]  /*02a0*/  FSETP.NAN.AND P1, PT, R15, R15, PT ;  /* 0x0000000f0f00720b */ /* 0x010fca0003f28000 */
[----:B------:R-:W-:Y:S02]  /*02b0*/  @!P3 FSEL R16, R16, R0, P5 ;  /* 0x000000001010b208 */ /* 0x000fe40002800000 */
[----:B-----5:R-:W-:Y:S02]  /*02c0*/  FSETP.NAN.AND P2, PT, R14, R14, PT ;  /* 0x0000000e0e00720b */ /* 0x020fe40003f48000 */
[----:B------:R-:W-:Y:S02]  /*02d0*/  FSETP.GEU.AND P5, PT, R16, R15, PT ;  /* 0x0000000f1000720b */ /* 0x000fe40003fae000 */
[----:B------:R-:W-:Y:S02]  /*02e0*/  FSETP.NAN.AND P3, PT, R12, R12, PT ;  /* 0x0000000c0c00720b */ /* 0x000fe40003f68000 */
[----:B------:R-:W-:Y:S02]  /*02f0*/  @!P4 FSEL R17, R17, R10, P6 ;  /* 0x0000000a1111c208 */ /* 0x000fe40003000000 */
[----:B------:R-:W-:-:S02]  /*0300*/  FSETP.NAN.AND P4, PT, R13, R13, PT ;  /* 0x0000000d0d00720b */ /* 0x000fc40003f88000 */
[----:B------:R-:W-:Y:S02]  /*0310*/  FSETP.GEU.AND P6, PT, R17, R14, PT ;  /* 0x0000000e1100720b */ /* 0x000fe40003fce000 */
[----:B------:R-:W-:Y:S02]  /*0320*/  @!P1 FSEL R15, R15, R16, !P5 ;  /* 0x000000100f0f9208 */ /* 0x000fe40006800000 */
[----:B------:R-:W-:Y:S02]  /*0330*/  @!P2 FSEL R14, R14, R17, !P6 ;  /* 0x000000110e0ea208 */ /* 0x000fe40007000000 */
[----:B------:R-:W-:Y:S02]  /*0340*/  FSETP.GEU.AND P1, PT, R15, R12, PT ;  /* 0x0000000c0f00720b */ /* 0x000fe40003f2e000 */
[----:B------:R-:W-:Y:S02]  /*0350*/  FSETP.GEU.AND P2, PT, R14, R13, PT ;  /* 0x0000000d0e00720b */ /* 0x000fe40003f4e000 */
[----:B------:R-:W-:-:S02]  /*0360*/  @!P3 SEL R12, R12, R15, !P1 ;  /* 0x0000000f0c0cb207 */ /* 0x000fc40004800000 */
[----:B------:R-:W-:Y:S01]  /*0370*/  @!P4 SEL R13, R13, R14, !P2 ;  /* 0x0000000e0d0dc207 */ /* 0x000fe20005000000 */
[----:B------:R-:W-:Y:S08]  /*0380*/  @P0 EXIT ;  /* 0x000000000000094d */ /* 0x000ff00003800000 */
[----:B------:R-:W-:Y:S01]  /*0390*/  STG.E.64 desc[UR4][R2.64], R12 ;  /* 0x0000000c02007986 */ /* 0x000fe2000c101b04 */
[----:B------:R-:W-:Y:S05]  /*03a0*/  EXIT ;  /* 0x000000000000794d */ /* 0x000fea0003800000 */
.L_x_0:
[----:B------:R-:W-:-:S00]  /*03b0*/  BRA `(.L_x_0) ;  /* 0xfffffffc00fc7947 */ /* 0x000fc0000383ffff */
[----:B------:R-:W-:-:S00]  /*03c0*/  NOP ;  /* 0x0000000000007918 */ /* 0x000fc00000000000 */
        /* <DEDUP_REMOVED lines=11> */
.L_x_1:


//--------------------- .nv.constant0.triton_poi_fused_max_pool2d_with_indices_2 --------------------------
	.section	.nv.constant0.triton_poi_fused_max_pool2d_with_indices_2,"a",@progbits
	.sectionflags	@""
	.align	4
.nv.constant0.triton_poi_fused_max_pool2d_with_indices_2:
	.zero		548
